//
// Generated by NVIDIA NVVM Compiler
//
// Compiler Build ID: CL-36424714
// Cuda compilation tools, release 13.0, V13.0.88
// Based on NVVM 20.0.0
//

.version 9.0
.target sm_100
.address_size 64

	// .globl	_Z3sumPfS_S_i

.visible .entry _Z3sumPfS_S_i(
	.param .u64 .ptr .align 1 _Z3sumPfS_S_i_param_0,
	.param .u64 .ptr .align 1 _Z3sumPfS_S_i_param_1,
	.param .u64 .ptr .align 1 _Z3sumPfS_S_i_param_2,
	.param .u32 _Z3sumPfS_S_i_param_3
)
{
	.reg .pred 	%p<7>;
	.reg .b32 	%r<31>;
	.reg .b32 	%f<16>;
	.reg .b64 	%rd<25>;

	ld.param.u64 	%rd4, [_Z3sumPfS_S_i_param_0];
	ld.param.u64 	%rd5, [_Z3sumPfS_S_i_param_1];
	ld.param.u64 	%rd6, [_Z3sumPfS_S_i_param_2];
	ld.param.u32 	%r12, [_Z3sumPfS_S_i_param_3];
	cvta.to.global.u64 	%rd1, %rd6;
	cvta.to.global.u64 	%rd2, %rd5;
	cvta.to.global.u64 	%rd3, %rd4;
	mov.u32 	%r13, %tid.x;
	mov.u32 	%r14, %ctaid.x;
	mov.u32 	%r15, %ntid.x;
	mad.lo.s32 	%r29, %r14, %r15, %r13;
	mov.u32 	%r16, %nctaid.x;
	mul.lo.s32 	%r2, %r15, %r16;
	setp.ge.s32 	%p1, %r29, %r12;
	@%p1 bra 	$L__BB0_7;
	add.s32 	%r17, %r29, %r2;
	max.s32 	%r18, %r12, %r17;
	setp.lt.s32 	%p2, %r17, %r12;
	selp.u32 	%r19, 1, 0, %p2;
	add.s32 	%r20, %r17, %r19;
	sub.s32 	%r21, %r18, %r20;
	div.u32 	%r22, %r21, %r2;
	add.s32 	%r3, %r22, %r19;
	and.b32  	%r23, %r3, 3;
	setp.eq.s32 	%p3, %r23, 3;
	@%p3 bra 	$L__BB0_4;
	add.s32 	%r24, %r3, 1;
	and.b32  	%r25, %r24, 3;
	neg.s32 	%r27, %r25;
$L__BB0_3:
	.pragma "nounroll";
	mul.wide.s32 	%rd7, %r29, 4;
	add.s64 	%rd8, %rd1, %rd7;
	add.s64 	%rd9, %rd2, %rd7;
	add.s64 	%rd10, %rd3, %rd7;
	ld.global.f32 	%f1, [%rd10];
	ld.global.f32 	%f2, [%rd9];
	add.f32 	%f3, %f1, %f2;
	st.global.f32 	[%rd8], %f3;
	add.s32 	%r29, %r29, %r2;
	add.s32 	%r27, %r27, 1;
	setp.ne.s32 	%p4, %r27, 0;
	@%p4 bra 	$L__BB0_3;
$L__BB0_4:
	setp.lt.u32 	%p5, %r3, 3;
	@%p5 bra 	$L__BB0_7;
	mul.wide.s32 	%rd15, %r2, 4;
	shl.b32 	%r26, %r2, 2;
$L__BB0_6:
	mul.wide.s32 	%rd11, %r29, 4;
	add.s64 	%rd12, %rd3, %rd11;
	ld.global.f32 	%f4, [%rd12];
	add.s64 	%rd13, %rd2, %rd11;
	ld.global.f32 	%f5, [%rd13];
	add.f32 	%f6, %f4, %f5;
	add.s64 	%rd14, %rd1, %rd11;
	st.global.f32 	[%rd14], %f6;
	add.s64 	%rd16, %rd12, %rd15;
	ld.global.f32 	%f7, [%rd16];
	add.s64 	%rd17, %rd13, %rd15;
	ld.global.f32 	%f8, [%rd17];
	add.f32 	%f9, %f7, %f8;
	add.s64 	%rd18, %rd14, %rd15;
	st.global.f32 	[%rd18], %f9;
	add.s64 	%rd19, %rd16, %rd15;
	ld.global.f32 	%f10, [%rd19];
	add.s64 	%rd20, %rd17, %rd15;
	ld.global.f32 	%f11, [%rd20];
	add.f32 	%f12, %f10, %f11;
	add.s64 	%rd21, %rd18, %rd15;
	st.global.f32 	[%rd21], %f12;
	add.s64 	%rd22, %rd19, %rd15;
	ld.global.f32 	%f13, [%rd22];
	add.s64 	%rd23, %rd20, %rd15;
	ld.global.f32 	%f14, [%rd23];
	add.f32 	%f15, %f13, %f14;
	add.s64 	%rd24, %rd21, %rd15;
	st.global.f32 	[%rd24], %f15;
	add.s32 	%r29, %r26, %r29;
	setp.lt.s32 	%p6, %r29, %r12;
	@%p6 bra 	$L__BB0_6;
$L__BB0_7:
	ret;

}


// ===== COMPILED SASS (sm_100) =====

	.target	sm_100

	.elftype	@"ET_EXEC"


//--------------------- .note.nv.tkinfo           --------------------------
	.section	.note.nv.tkinfo,"",@"SHT_NOTE"
	.sectionflags	@"SHF_NOTE_NV_TKINFO"
	.tkinfo
        /*0018*/ 	.word	0x00000002
        /*0030*/ 	.string	""
        /*0030*/ 	.string	"ptxas"
        /*0030*/ 	.string	"Cuda compilation tools, release 13.0, V13.0.88"
        /*0030*/ 	.string	"Build cuda_13.0.r13.0/compiler.36424714_0"
        /*0030*/ 	.string	"-arch sm_100 -m 64 "



//--------------------- .note.nv.cuinfo           --------------------------
	.section	.note.nv.cuinfo,"",@"SHT_NOTE"
	.sectionflags	@"SHF_NOTE_NV_CUINFO"
        /*0018*/ 	.short	0x0002
        /*001a*/ 	.short	0x0064
        /*001c*/ 	.short	0x0082
	.zero		2


//--------------------- .nv.info                  --------------------------
	.section	.nv.info,"",@"SHT_CUDA_INFO"
	.align	4


	//----- nvinfo : EIATTR_REGCOUNT
	.align		4
        /*0000*/ 	.byte	0x04, 0x2f
        /*0002*/ 	.short	(.L_1 - .L_0)
	.align		4
.L_0:
        /*0004*/ 	.word	index@(_Z3sumPfS_S_i)
        /*0008*/ 	.word	0x0000001a


	//----- nvinfo : EIATTR_FRAME_SIZE
	.align		4
.L_1:
        /*000c*/ 	.byte	0x04, 0x11
        /*000e*/ 	.short	(.L_3 - .L_2)
	.align		4
.L_2:
        /*0010*/ 	.word	index@(_Z3sumPfS_S_i)
        /*0014*/ 	.word	0x00000000


	//----- nvinfo : EIATTR_MIN_STACK_SIZE
	.align		4
.L_3:
        /*0018*/ 	.byte	0x04, 0x12
        /*001a*/ 	.short	(.L_5 - .L_4)
	.align		4
.L_4:
        /*001c*/ 	.word	index@(_Z3sumPfS_S_i)
        /*0020*/ 	.word	0x00000000
.L_5:


//--------------------- .nv.compat                --------------------------
	.section	.nv.compat,"",@"SHT_CUDA_COMPAT_INFO"
	.align	4
        /*0000*/ 	.byte	0x02, 0x09, 0x00, 0x00, 0x02, 0x02, 0x01, 0x00, 0x02, 0x05, 0x05, 0x00, 0x03, 0x07, 0x01, 0x01
        /*0010*/ 	.byte	0x02, 0x03, 0x00, 0x00, 0x02, 0x06, 0x01, 0x00, 0x04, 0x0b, 0x08, 0x00, 0x09, 0x00, 0x00, 0x00
        /*0020*/ 	.byte	0x00, 0x00, 0x00, 0x00


//--------------------- .nv.info._Z3sumPfS_S_i    --------------------------
	.section	.nv.info._Z3sumPfS_S_i,"",@"SHT_CUDA_INFO"
	.sectionflags	@""
	.align	4


	//----- nvinfo : EIATTR_CUDA_API_VERSION
	.align		4
        /*0000*/ 	.byte	0x04, 0x37
        /*0002*/ 	.short	(.L_7 - .L_6)
.L_6:
        /*0004*/ 	.word	0x00000082


	//----- nvinfo : EIATTR_KPARAM_INFO
	.align		4
.L_7:
        /*0008*/ 	.byte	0x04, 0x17
        /*000a*/ 	.short	(.L_9 - .L_8)
.L_8:
        /*000c*/ 	.word	0x00000000
        /*0010*/ 	.short	0x0003
        /*0012*/ 	.short	0x0018
        /*0014*/ 	.byte	0x00, 0xf0, 0x11, 0x00


	//----- nvinfo : EIATTR_KPARAM_INFO
	.align		4
.L_9:
        /*0018*/ 	.byte	0x04, 0x17
        /*001a*/ 	.short	(.L_11 - .L_10)
.L_10:
        /*001c*/ 	.word	0x00000000
        /*0020*/ 	.short	0x0002
        /*0022*/ 	.short	0x0010
        /*0024*/ 	.byte	0x00, 0xf5, 0x21, 0x00


	//----- nvinfo : EIATTR_KPARAM_INFO
	.align		4
.L_11:
        /*0028*/ 	.byte	0x04, 0x17
        /*002a*/ 	.short	(.L_13 - .L_12)
.L_12:
        /*002c*/ 	.word	0x00000000
        /*0030*/ 	.short	0x0001
        /*0032*/ 	.short	0x0008
        /*0034*/ 	.byte	0x00, 0xf5, 0x21, 0x00


	//----- nvinfo : EIATTR_KPARAM_INFO
	.align		4
.L_13:
        /*0038*/ 	.byte	0x04, 0x17
        /*003a*/ 	.short	(.L_15 - .L_14)
.L_14:
        /*003c*/ 	.word	0x00000000
        /*0040*/ 	.short	0x0000
        /*0042*/ 	.short	0x0000
        /*0044*/ 	.byte	0x00, 0xf5, 0x21, 0x00


	//----- nvinfo : EIATTR_SPARSE_MMA_MASK
	.align		4
.L_15:
        /*0048*/ 	.byte	0x03, 0x50
        /*004a*/ 	.short	0x0000


	//----- nvinfo : EIATTR_MAXREG_COUNT
	.align		4
        /*004c*/ 	.byte	0x03, 0x1b
        /*004e*/ 	.short	0x00ff


	//----- nvinfo : EIATTR_MERCURY_ISA_VERSION
	.align		4
        /*0050*/ 	.byte	0x03, 0x5f
        /*0052*/ 	.short	0x0101


	//----- nvinfo : EIATTR_VRC_CTA_INIT_COUNT
	.align		4
        /*0054*/ 	.byte	0x02, 0x4a
	.zero		1
	.zero		1


	//----- nvinfo : EIATTR_EXIT_INSTR_OFFSETS
	.align		4
        /*0058*/ 	.byte	0x04, 0x1c
        /*005a*/ 	.short	(.L_17 - .L_16)


	//   ....[0]....
.L_16:
        /*005c*/ 	.word	0x00000090


	//   ....[1]....
        /*0060*/ 	.word	0x000003a0


	//   ....[2]....
        /*0064*/ 	.word	0x000005d0


	//----- nvinfo : EIATTR_CRS_STACK_SIZE
	.align		4
.L_17:
        /*0068*/ 	.byte	0x04, 0x1e
        /*006a*/ 	.short	(.L_19 - .L_18)
.L_18:
        /*006c*/ 	.word	0x00000000


	//----- nvinfo : EIATTR_CBANK_PARAM_SIZE
	.align		4
.L_19:
        /*0070*/ 	.byte	0x03, 0x19
        /*0072*/ 	.short	0x001c


	//----- nvinfo : EIATTR_PARAM_CBANK
	.align		4
        /*0074*/ 	.byte	0x04, 0x0a
        /*0076*/ 	.short	(.L_21 - .L_20)
	.align		4
.L_20:
        /*0078*/ 	.word	index@(.nv.constant0._Z3sumPfS_S_i)
        /*007c*/ 	.short	0x0380
        /*007e*/ 	.short	0x001c


	//----- nvinfo : EIATTR_SW_WAR
	.align		4
.L_21:
        /*0080*/ 	.byte	0x04, 0x36
        /*0082*/ 	.short	(.L_23 - .L_22)
.L_22:
        /*0084*/ 	.word	0x00000008
.L_23:


//--------------------- .nv.callgraph             --------------------------
	.section	.nv.callgraph,"",@"SHT_CUDA_CALLGRAPH"
	.align	4
	.sectionentsize	8
	.align		4
        /*0000*/ 	.word	0x00000000
	.align		4
        /*0004*/ 	.word	0xffffffff
	.align		4
        /*0008*/ 	.word	0x00000000
	.align		4
        /*000c*/ 	.word	0xfffffffe
	.align		4
        /*0010*/ 	.word	0x00000000
	.align		4
        /*0014*/ 	.word	0xfffffffd
	.align		4
        /*0018*/ 	.word	0x00000000
	.align		4
        /*001c*/ 	.word	0xfffffffc


//--------------------- .text._Z3sumPfS_S_i       --------------------------
	.section	.text._Z3sumPfS_S_i,"ax",@progbits
	.align	128
        .global         _Z3sumPfS_S_i
        .type           _Z3sumPfS_S_i,@function
        .size           _Z3sumPfS_S_i,(.L_x_5 - _Z3sumPfS_S_i)
        .other          _Z3sumPfS_S_i,@"STO_CUDA_ENTRY STV_DEFAULT"
_Z3sumPfS_S_i:
.text._Z3sumPfS_S_i:
[----:B------:R-:W-:Y:S01]  /*0000*/  LDC R1, c[0x0][0x37c] ;  /* 0x0000df00ff017b82 */ /* 0x000fe20000000800 */
[----:B------:R-:W0:Y:S07]  /*0010*/  S2R R3, SR_TID.X ;  /* 0x0000000000037919 */ /* 0x000e2e0000002100 */
[----:B------:R-:W0:Y:S01]  /*0020*/  S2UR UR4, SR_CTAID.X ;  /* 0x00000000000479c3 */ /* 0x000e220000002500 */
[----:B------:R-:W1:Y:S07]  /*0030*/  LDCU UR6, c[0x0][0x398] ;  /* 0x00007300ff0677ac */ /* 0x000e6e0008000800 */
[----:B------:R-:W0:Y:S01]  /*0040*/  LDC R0, c[0x0][0x360] ;  /* 0x0000d800ff007b82 */ /* 0x000e220000000800 */
[----:B------:R-:W2:Y:S01]  /*0050*/  LDCU UR5, c[0x0][0x370] ;  /* 0x00006e00ff0577ac */ /* 0x000ea20008000800 */
[----:B0-----:R-:W-:-:S02]  /*0060*/  IMAD R3, R0, UR4, R3 ;  /* 0x0000000400037c24 */ /* 0x001fc4000f8e0203 */
[----:B--2---:R-:W-:-:S03]  /*0070*/  IMAD R0, R0, UR5, RZ ;  /* 0x0000000500007c24 */ /* 0x004fc6000f8e02ff */
[----:B-1----:R-:W-:-:S13]  /*0080*/  ISETP.GE.AND P0, PT, R3, UR6, PT ;  /* 0x0000000603007c0c */ /* 0x002fda000bf06270 */
[----:B------:R-:W-:Y:S05]  /*0090*/  @P0 EXIT ;  /* 0x000000000000094d */ /* 0x000fea0003800000 */
[----:B------:R-:W0:Y:S01]  /*00a0*/  I2F.U32.RP R8, R0 ;  /* 0x0000000000087306 */ /* 0x000e220000209000 */
[----:B------:R-:W-:Y:S01]  /*00b0*/  IADD3 R2, PT, PT, R0, R3, RZ ;  /* 0x0000000300027210 */ /* 0x000fe20007ffe0ff */
[----:B------:R-:W1:Y:S01]  /*00c0*/  LDCU.64 UR4, c[0x0][0x358] ;  /* 0x00006b00ff0477ac */ /* 0x000e620008000a00 */
[----:B------:R-:W-:Y:S01]  /*00d0*/  IADD3 R9, PT, PT, RZ, -R0, RZ ;  /* 0x80000000ff097210 */ /* 0x000fe20007ffe0ff */
[----:B------:R-:W-:Y:S01]  /*00e0*/  BSSY.RECONVERGENT B0, `(.L_x_0) ;  /* 0x000002b000007945 */ /* 0x000fe20003800200 */
[C---:B------:R-:W-:Y:S02]  /*00f0*/  ISETP.GE.AND P0, PT, R2.reuse, UR6, PT ;  /* 0x0000000602007c0c */ /* 0x040fe4000bf06270 */
[----:B------:R-:W-:Y:S02]  /*0100*/  VIMNMX R7, PT, PT, R2, UR6, !PT ;  /* 0x0000000602077c48 */ /* 0x000fe4000ffe0100 */
[----:B------:R-:W-:Y:S02]  /*0110*/  SEL R6, RZ, 0x1, P0 ;  /* 0x00000001ff067807 */ /* 0x000fe40000000000 */
[----:B------:R-:W-:-:S02]  /*0120*/  ISETP.NE.U32.AND P2, PT, R0, RZ, PT ;  /* 0x000000ff0000720c */ /* 0x000fc40003f45070 */
[----:B------:R-:W-:Y:S01]  /*0130*/  IADD3 R7, PT, PT, R7, -R2, -R6 ;  /* 0x8000000207077210 */ /* 0x000fe20007ffe806 */
[----:B0-----:R-:W0:Y:S02]  /*0140*/  MUFU.RCP R8, R8 ;  /* 0x0000000800087308 */ /* 0x001e240000001000 */
[----:B0-----:R-:W-:-:S06]  /*0150*/  IADD3 R4, PT, PT, R8, 0xffffffe, RZ ;  /* 0x0ffffffe08047810 */ /* 0x001fcc0007ffe0ff */
[----:B------:R0:W2:Y:S02]  /*0160*/  F2I.FTZ.U32.TRUNC.NTZ R5, R4 ;  /* 0x0000000400057305 */ /* 0x0000a4000021f000 */
[----:B0-----:R-:W-:Y:S02]  /*0170*/  HFMA2 R4, -RZ, RZ, 0, 0 ;  /* 0x00000000ff047431 */ /* 0x001fe400000001ff */
[----:B--2---:R-:W-:-:S04]  /*0180*/  IMAD R9, R9, R5, RZ ;  /* 0x0000000509097224 */ /* 0x004fc800078e02ff */
[----:B------:R-:W-:-:S06]  /*0190*/  IMAD.HI.U32 R8, R5, R9, R4 ;  /* 0x0000000905087227 */ /* 0x000fcc00078e0004 */
[----:B------:R-:W-:-:S05]  /*01a0*/  IMAD.HI.U32 R5, R8, R7, RZ ;  /* 0x0000000708057227 */ /* 0x000fca00078e00ff */
[----:B------:R-:W-:-:S05]  /*01b0*/  IADD3 R2, PT, PT, -R5, RZ, RZ ;  /* 0x000000ff05027210 */ /* 0x000fca0007ffe1ff */
[----:B------:R-:W-:-:S05]  /*01c0*/  IMAD R7, R0, R2, R7 ;  /* 0x0000000200077224 */ /* 0x000fca00078e0207 */
[----:B------:R-:W-:-:S13]  /*01d0*/  ISETP.GE.U32.AND P0, PT, R7, R0, PT ;  /* 0x000000000700720c */ /* 0x000fda0003f06070 */
[----:B------:R-:W-:Y:S02]  /*01e0*/  @P0 IADD3 R7, PT, PT, -R0, R7, RZ ;  /* 0x0000000700070210 */ /* 0x000fe40007ffe1ff */
[----:B------:R-:W-:Y:S02]  /*01f0*/  @P0 IADD3 R5, PT, PT, R5, 0x1, RZ ;  /* 0x0000000105050810 */ /* 0x000fe40007ffe0ff */
[----:B------:R-:W-:-:S13]  /*0200*/  ISETP.GE.U32.AND P1, PT, R7, R0, PT ;  /* 0x000000000700720c */ /* 0x000fda0003f26070 */
[----:B------:R-:W-:Y:S02]  /*0210*/  @P1 IADD3 R5, PT, PT, R5, 0x1, RZ ;  /* 0x0000000105051810 */ /* 0x000fe40007ffe0ff */
[----:B------:R-:W-:-:S04]  /*0220*/  @!P2 LOP3.LUT R5, RZ, R0, RZ, 0x33, !PT ;  /* 0x00000000ff05a212 */ /* 0x000fc800078e33ff */
[----:B------:R-:W-:-:S04]  /*0230*/  IADD3 R2, PT, PT, R6, R5, RZ ;  /* 0x0000000506027210 */ /* 0x000fc80007ffe0ff */
[C---:B------:R-:W-:Y:S02]  /*0240*/  LOP3.LUT R4, R2.reuse, 0x3, RZ, 0xc0, !PT ;  /* 0x0000000302047812 */ /* 0x040fe400078ec0ff */
[----:B------:R-:W-:Y:S02]  /*0250*/  ISETP.GE.U32.AND P1, PT, R2, 0x3, PT ;  /* 0x000000030200780c */ /* 0x000fe40003f26070 */
[----:B------:R-:W-:-:S13]  /*0260*/  ISETP.NE.AND P0, PT, R4, 0x3, PT ;  /* 0x000000030400780c */ /* 0x000fda0003f05270 */
[----:B-1----:R-:W-:Y:S05]  /*0270*/  @!P0 BRA `(.L_x_1) ;  /* 0x0000000000448947 */ /* 0x002fea0003800000 */
[----:B------:R-:W0:Y:S01]  /*0280*/  LDC.64 R4, c[0x0][0x390] ;  /* 0x0000e400ff047b82 */ /* 0x000e220000000a00 */
[----:B------:R-:W-:-:S04]  /*0290*/  IADD3 R2, PT, PT, R2, 0x1, RZ ;  /* 0x0000000102027810 */ /* 0x000fc80007ffe0ff */
[----:B------:R-:W-:-:S03]  /*02a0*/  LOP3.LUT R2, R2, 0x3, RZ, 0xc0, !PT ;  /* 0x0000000302027812 */ /* 0x000fc600078ec0ff */
[----:B------:R-:W1:Y:S01]  /*02b0*/  LDC.64 R6, c[0x0][0x380] ;  /* 0x0000e000ff067b82 */ /* 0x000e620000000a00 */
[----:B------:R-:W-:-:S07]  /*02c0*/  IADD3 R2, PT, PT, -R2, RZ, RZ ;  /* 0x000000ff02027210 */ /* 0x000fce0007ffe1ff */
[----:B------:R-:W2:Y:S02]  /*02d0*/  LDC.64 R8, c[0x0][0x388] ;  /* 0x0000e200ff087b82 */ /* 0x000ea40000000a00 */
.L_x_2:
[----:B--2---:R-:W-:-:S04]  /*02e0*/  IMAD.WIDE R12, R3, 0x4, R8 ;  /* 0x00000004030c7825 */ /* 0x004fc800078e0208 */
[C---:B-1----:R-:W-:Y:S02]  /*02f0*/  IMAD.WIDE R14, R3.reuse, 0x4, R6 ;  /* 0x00000004030e7825 */ /* 0x042fe400078e0206 */
[----:B------:R-:W2:Y:S04]  /*0300*/  LDG.E R13, desc[UR4][R12.64] ;  /* 0x000000040c0d7981 */ /* 0x000ea8000c1e1900 */
[----:B------:R-:W2:Y:S01]  /*0310*/  LDG.E R14, desc[UR4][R14.64] ;  /* 0x000000040e0e7981 */ /* 0x000ea2000c1e1900 */
[----:B0--3--:R-:W-:Y:S01]  /*0320*/  IMAD.WIDE R10, R3, 0x4, R4 ;  /* 0x00000004030a7825 */ /* 0x009fe200078e0204 */
[----:B------:R-:W-:Y:S02]  /*0330*/  IADD3 R2, PT, PT, R2, 0x1, RZ ;  /* 0x0000000102027810 */ /* 0x000fe40007ffe0ff */
[----:B------:R-:W-:-:S02]  /*0340*/  IADD3 R3, PT, PT, R0, R3, RZ ;  /* 0x0000000300037210 */ /* 0x000fc40007ffe0ff */
[----:B------:R-:W-:Y:S01]  /*0350*/  ISETP.NE.AND P0, PT, R2, RZ, PT ;  /* 0x000000ff0200720c */ /* 0x000fe20003f05270 */
[----:B--2---:R-:W-:-:S05]  /*0360*/  FADD R17, R14, R13 ;  /* 0x0000000d0e117221 */ /* 0x004fca0000000000 */
[----:B------:R3:W-:Y:S07]  /*0370*/  STG.E desc[UR4][R10.64], R17 ;  /* 0x000000110a007986 */ /* 0x0007ee000c101904 */
[----:B------:R-:W-:Y:S05]  /*0380*/  @P0 BRA `(.L_x_2) ;  /* 0xfffffffc00d40947 */ /* 0x000fea000383ffff */
.L_x_1:
[----:B------:R-:W-:Y:S05]  /*0390*/  BSYNC.RECONVERGENT B0 ;  /* 0x0000000000007941 */ /* 0x000fea0003800200 */
.L_x_0:
[----:B------:R-:W-:Y:S05]  /*03a0*/  @!P1 EXIT ;  /* 0x000000000000994d */ /* 0x000fea0003800000 */
.L_x_3:
[----:B------:R-:W3:Y:S08]  /*03b0*/  LDC.64 R4, c[0x0][0x380] ;  /* 0x0000e000ff047b82 */ /* 0x000ef00000000a00 */
[----:B------:R-:W0:Y:S01]  /*03c0*/  LDC.64 R6, c[0x0][0x388] ;  /* 0x0000e200ff067b82 */ /* 0x000e220000000a00 */
[----:B---3--:R-:W-:-:S07]  /*03d0*/  IMAD.WIDE R10, R3, 0x4, R4 ;  /* 0x00000004030a7825 */ /* 0x008fce00078e0204 */
[----:B------:R-:W1:Y:S01]  /*03e0*/  LDC.64 R4, c[0x0][0x390] ;  /* 0x0000e400ff047b82 */ /* 0x000e620000000a00 */
[----:B--2---:R-:W2:Y:S01]  /*03f0*/  LDG.E R2, desc[UR4][R10.64] ;  /* 0x000000040a027981 */ /* 0x004ea2000c1e1900 */
[----:B0-----:R-:W-:-:S05]  /*0400*/  IMAD.WIDE R12, R3, 0x4, R6 ;  /* 0x00000004030c7825 */ /* 0x001fca00078e0206 */
[----:B------:R-:W2:Y:S01]  /*0410*/  LDG.E R7, desc[UR4][R12.64] ;  /* 0x000000040c077981 */ /* 0x000ea2000c1e1900 */
[----:B-1----:R-:W-:-:S04]  /*0420*/  IMAD.WIDE R16, R3, 0x4, R4 ;  /* 0x0000000403107825 */ /* 0x002fc800078e0204 */
[----:B------:R-:W-:-:S04]  /*0430*/  IMAD.WIDE R4, R0, 0x4, R10 ;  /* 0x0000000400047825 */ /* 0x000fc800078e020a */
[----:B--2---:R-:W-:Y:S01]  /*0440*/  FADD R19, R2, R7 ;  /* 0x0000000702137221 */ /* 0x004fe20000000000 */
[----:B------:R-:W-:-:S04]  /*0450*/  IMAD.WIDE R6, R0, 0x4, R12 ;  /* 0x0000000400067825 */ /* 0x000fc800078e020c */
[----:B------:R0:W-:Y:S04]  /*0460*/  STG.E desc[UR4][R16.64], R19 ;  /* 0x0000001310007986 */ /* 0x0001e8000c101904 */
[----:B------:R-:W2:Y:S04]  /*0470*/  LDG.E R2, desc[UR4][R4.64] ;  /* 0x0000000404027981 */ /* 0x000ea8000c1e1900 */
[----:B------:R-:W2:Y:S01]  /*0480*/  LDG.E R15, desc[UR4][R6.64] ;  /* 0x00000004060f7981 */ /* 0x000ea2000c1e1900 */
[----:B------:R-:W-:-:S04]  /*0490*/  IMAD.WIDE R8, R0, 0x4, R16 ;  /* 0x0000000400087825 */ /* 0x000fc800078e0210 */
[----:B------:R-:W-:-:S04]  /*04a0*/  IMAD.WIDE R10, R0, 0x4, R4 ;  /* 0x00000004000a7825 */ /* 0x000fc800078e0204 */
[----:B------:R-:W-:-:S04]  /*04b0*/  IMAD.WIDE R12, R0, 0x4, R6 ;  /* 0x00000004000c7825 */ /* 0x000fc800078e0206 */
[----:B--2---:R-:W-:-:S05]  /*04c0*/  FADD R21, R2, R15 ;  /* 0x0000000f02157221 */ /* 0x004fca0000000000 */
        /* <DEDUP_REMOVED lines=8> */
[----:B------:R-:W1:Y:S04]  /*0550*/  LDG.E R4, desc[UR4][R4.64] ;  /* 0x0000000404047981 */ /* 0x000e68000c1e1900 */
[----:B------:R-:W1:Y:S01]  /*0560*/  LDG.E R7, desc[UR4][R6.64] ;  /* 0x0000000406077981 */ /* 0x000e62000c1e1900 */
[C---:B0-----:R-:W-:Y:S01]  /*0570*/  IMAD.WIDE R16, R0.reuse, 0x4, R14 ;  /* 0x0000000400107825 */ /* 0x041fe200078e020e */
[----:B------:R-:W-:-:S04]  /*0580*/  LEA R3, R0, R3, 0x2 ;  /* 0x0000000300037211 */ /* 0x000fc800078e10ff */
[----:B------:R-:W-:Y:S01]  /*0590*/  ISETP.GE.AND P0, PT, R3, UR6, PT ;  /* 0x0000000603007c0c */ /* 0x000fe2000bf06270 */
[----:B-1----:R-:W-:-:S05]  /*05a0*/  FADD R9, R4, R7 ;  /* 0x0000000704097221 */ /* 0x002fca0000000000 */
[----:B------:R2:W-:Y:S07]  /*05b0*/  STG.E desc[UR4][R16.64], R9 ;  /* 0x0000000910007986 */ /* 0x0005ee000c101904 */
[----:B------:R-:W-:Y:S05]  /*05c0*/  @!P0 BRA `(.L_x_3) ;  /* 0xfffffffc00788947 */ /* 0x000fea000383ffff */
[----:B------:R-:W-:Y:S05]  /*05d0*/  EXIT ;  /* 0x000000000000794d */ /* 0x000fea0003800000 */
.L_x_4:
[----:B------:R-:W-:-:S00]  /*05e0*/  BRA `(.L_x_4) ;  /* 0xfffffffc00fc7947 */ /* 0x000fc0000383ffff */
[----:B------:R-:W-:-:S00]  /*05f0*/  NOP ;  /* 0x0000000000007918 */ /* 0x000fc00000000000 */
        /* <DEDUP_REMOVED lines=8> */
.L_x_5:


//--------------------- .nv.shared.reserved.0     --------------------------
	.section	.nv.shared.reserved.0,"aw",@nobits
	.weak		__nv_reservedSMEM_offset_0_alias
	.size		__nv_reservedSMEM_offset_0_alias, 0, 64
	.other		__nv_reservedSMEM_offset_0_alias,@"STO_CUDA_RESERVED_SHARED STV_DEFAULT"
__nv_reservedSMEM_offset_0_alias:
	.zero		0
	.zero		64


//--------------------- .nv.constant0._Z3sumPfS_S_i --------------------------
	.section	.nv.constant0._Z3sumPfS_S_i,"a",@progbits
	.sectionflags	@""
	.align	4
.nv.constant0._Z3sumPfS_S_i:
	.zero		924


//--------------------- SYMBOLS --------------------------

	.type		.nv.reservedSmem.offset0,@object
	.size		.nv.reservedSmem.offset0,0x4
